//
// Generated by NVIDIA NVVM Compiler
//
// Compiler Build ID: CL-36424714
// Cuda compilation tools, release 13.0, V13.0.88
// Based on NVVM 20.0.0
//

.version 9.0
.target sm_100
.address_size 64

	// .globl	_Z15assign_clustersPKhPfPii

.visible .entry _Z15assign_clustersPKhPfPii(
	.param .u64 .ptr .align 1 _Z15assign_clustersPKhPfPii_param_0,
	.param .u64 .ptr .align 1 _Z15assign_clustersPKhPfPii_param_1,
	.param .u64 .ptr .align 1 _Z15assign_clustersPKhPfPii_param_2,
	.param .u32 _Z15assign_clustersPKhPfPii_param_3
)
{
	.reg .pred 	%p<17>;
	.reg .b16 	%rs<4>;
	.reg .b32 	%r<22>;
	.reg .b32 	%f<163>;
	.reg .b64 	%rd<11>;

	ld.param.u64 	%rd1, [_Z15assign_clustersPKhPfPii_param_0];
	ld.param.u64 	%rd2, [_Z15assign_clustersPKhPfPii_param_1];
	ld.param.u64 	%rd3, [_Z15assign_clustersPKhPfPii_param_2];
	ld.param.u32 	%r2, [_Z15assign_clustersPKhPfPii_param_3];
	mov.u32 	%r3, %ctaid.x;
	mov.u32 	%r4, %ntid.x;
	mov.u32 	%r5, %tid.x;
	mad.lo.s32 	%r1, %r3, %r4, %r5;
	setp.ge.s32 	%p1, %r1, %r2;
	@%p1 bra 	$L__BB0_2;
	cvta.to.global.u64 	%rd4, %rd2;
	cvta.to.global.u64 	%rd5, %rd3;
	cvta.to.global.u64 	%rd6, %rd1;
	mul.lo.s32 	%r6, %r1, 3;
	cvt.s64.s32 	%rd7, %r6;
	add.s64 	%rd8, %rd6, %rd7;
	ld.global.u8 	%rs1, [%rd8];
	cvt.rn.f32.u16 	%f1, %rs1;
	ld.global.f32 	%f2, [%rd4];
	sub.f32 	%f3, %f1, %f2;
	fma.rn.f32 	%f4, %f3, %f3, 0f00000000;
	ld.global.u8 	%rs2, [%rd8+1];
	cvt.rn.f32.u16 	%f5, %rs2;
	ld.global.f32 	%f6, [%rd4+4];
	sub.f32 	%f7, %f5, %f6;
	fma.rn.f32 	%f8, %f7, %f7, %f4;
	ld.global.u8 	%rs3, [%rd8+2];
	cvt.rn.f32.u16 	%f9, %rs3;
	ld.global.f32 	%f10, [%rd4+8];
	sub.f32 	%f11, %f9, %f10;
	fma.rn.f32 	%f12, %f11, %f11, %f8;
	min.f32 	%f13, %f12, 0f501502F9;
	ld.global.f32 	%f14, [%rd4+12];
	sub.f32 	%f15, %f1, %f14;
	fma.rn.f32 	%f16, %f15, %f15, 0f00000000;
	ld.global.f32 	%f17, [%rd4+16];
	sub.f32 	%f18, %f5, %f17;
	fma.rn.f32 	%f19, %f18, %f18, %f16;
	ld.global.f32 	%f20, [%rd4+20];
	sub.f32 	%f21, %f9, %f20;
	fma.rn.f32 	%f22, %f21, %f21, %f19;
	setp.lt.f32 	%p2, %f22, %f13;
	selp.f32 	%f23, %f22, %f13, %p2;
	selp.u32 	%r7, 1, 0, %p2;
	ld.global.f32 	%f24, [%rd4+24];
	sub.f32 	%f25, %f1, %f24;
	fma.rn.f32 	%f26, %f25, %f25, 0f00000000;
	ld.global.f32 	%f27, [%rd4+28];
	sub.f32 	%f28, %f5, %f27;
	fma.rn.f32 	%f29, %f28, %f28, %f26;
	ld.global.f32 	%f30, [%rd4+32];
	sub.f32 	%f31, %f9, %f30;
	fma.rn.f32 	%f32, %f31, %f31, %f29;
	setp.lt.f32 	%p3, %f32, %f23;
	selp.f32 	%f33, %f32, %f23, %p3;
	selp.b32 	%r8, 2, %r7, %p3;
	ld.global.f32 	%f34, [%rd4+36];
	sub.f32 	%f35, %f1, %f34;
	fma.rn.f32 	%f36, %f35, %f35, 0f00000000;
	ld.global.f32 	%f37, [%rd4+40];
	sub.f32 	%f38, %f5, %f37;
	fma.rn.f32 	%f39, %f38, %f38, %f36;
	ld.global.f32 	%f40, [%rd4+44];
	sub.f32 	%f41, %f9, %f40;
	fma.rn.f32 	%f42, %f41, %f41, %f39;
	setp.lt.f32 	%p4, %f42, %f33;
	selp.f32 	%f43, %f42, %f33, %p4;
	selp.b32 	%r9, 3, %r8, %p4;
	ld.global.f32 	%f44, [%rd4+48];
	sub.f32 	%f45, %f1, %f44;
	fma.rn.f32 	%f46, %f45, %f45, 0f00000000;
	ld.global.f32 	%f47, [%rd4+52];
	sub.f32 	%f48, %f5, %f47;
	fma.rn.f32 	%f49, %f48, %f48, %f46;
	ld.global.f32 	%f50, [%rd4+56];
	sub.f32 	%f51, %f9, %f50;
	fma.rn.f32 	%f52, %f51, %f51, %f49;
	setp.lt.f32 	%p5, %f52, %f43;
	selp.f32 	%f53, %f52, %f43, %p5;
	selp.b32 	%r10, 4, %r9, %p5;
	ld.global.f32 	%f54, [%rd4+60];
	sub.f32 	%f55, %f1, %f54;
	fma.rn.f32 	%f56, %f55, %f55, 0f00000000;
	ld.global.f32 	%f57, [%rd4+64];
	sub.f32 	%f58, %f5, %f57;
	fma.rn.f32 	%f59, %f58, %f58, %f56;
	ld.global.f32 	%f60, [%rd4+68];
	sub.f32 	%f61, %f9, %f60;
	fma.rn.f32 	%f62, %f61, %f61, %f59;
	setp.lt.f32 	%p6, %f62, %f53;
	selp.f32 	%f63, %f62, %f53, %p6;
	selp.b32 	%r11, 5, %r10, %p6;
	ld.global.f32 	%f64, [%rd4+72];
	sub.f32 	%f65, %f1, %f64;
	fma.rn.f32 	%f66, %f65, %f65, 0f00000000;
	ld.global.f32 	%f67, [%rd4+76];
	sub.f32 	%f68, %f5, %f67;
	fma.rn.f32 	%f69, %f68, %f68, %f66;
	ld.global.f32 	%f70, [%rd4+80];
	sub.f32 	%f71, %f9, %f70;
	fma.rn.f32 	%f72, %f71, %f71, %f69;
	setp.lt.f32 	%p7, %f72, %f63;
	selp.f32 	%f73, %f72, %f63, %p7;
	selp.b32 	%r12, 6, %r11, %p7;
	ld.global.f32 	%f74, [%rd4+84];
	sub.f32 	%f75, %f1, %f74;
	fma.rn.f32 	%f76, %f75, %f75, 0f00000000;
	ld.global.f32 	%f77, [%rd4+88];
	sub.f32 	%f78, %f5, %f77;
	fma.rn.f32 	%f79, %f78, %f78, %f76;
	ld.global.f32 	%f80, [%rd4+92];
	sub.f32 	%f81, %f9, %f80;
	fma.rn.f32 	%f82, %f81, %f81, %f79;
	setp.lt.f32 	%p8, %f82, %f73;
	selp.f32 	%f83, %f82, %f73, %p8;
	selp.b32 	%r13, 7, %r12, %p8;
	ld.global.f32 	%f84, [%rd4+96];
	sub.f32 	%f85, %f1, %f84;
	fma.rn.f32 	%f86, %f85, %f85, 0f00000000;
	ld.global.f32 	%f87, [%rd4+100];
	sub.f32 	%f88, %f5, %f87;
	fma.rn.f32 	%f89, %f88, %f88, %f86;
	ld.global.f32 	%f90, [%rd4+104];
	sub.f32 	%f91, %f9, %f90;
	fma.rn.f32 	%f92, %f91, %f91, %f89;
	setp.lt.f32 	%p9, %f92, %f83;
	selp.f32 	%f93, %f92, %f83, %p9;
	selp.b32 	%r14, 8, %r13, %p9;
	ld.global.f32 	%f94, [%rd4+108];
	sub.f32 	%f95, %f1, %f94;
	fma.rn.f32 	%f96, %f95, %f95, 0f00000000;
	ld.global.f32 	%f97, [%rd4+112];
	sub.f32 	%f98, %f5, %f97;
	fma.rn.f32 	%f99, %f98, %f98, %f96;
	ld.global.f32 	%f100, [%rd4+116];
	sub.f32 	%f101, %f9, %f100;
	fma.rn.f32 	%f102, %f101, %f101, %f99;
	setp.lt.f32 	%p10, %f102, %f93;
	selp.f32 	%f103, %f102, %f93, %p10;
	selp.b32 	%r15, 9, %r14, %p10;
	ld.global.f32 	%f104, [%rd4+120];
	sub.f32 	%f105, %f1, %f104;
	fma.rn.f32 	%f106, %f105, %f105, 0f00000000;
	ld.global.f32 	%f107, [%rd4+124];
	sub.f32 	%f108, %f5, %f107;
	fma.rn.f32 	%f109, %f108, %f108, %f106;
	ld.global.f32 	%f110, [%rd4+128];
	sub.f32 	%f111, %f9, %f110;
	fma.rn.f32 	%f112, %f111, %f111, %f109;
	setp.lt.f32 	%p11, %f112, %f103;
	selp.f32 	%f113, %f112, %f103, %p11;
	selp.b32 	%r16, 10, %r15, %p11;
	ld.global.f32 	%f114, [%rd4+132];
	sub.f32 	%f115, %f1, %f114;
	fma.rn.f32 	%f116, %f115, %f115, 0f00000000;
	ld.global.f32 	%f117, [%rd4+136];
	sub.f32 	%f118, %f5, %f117;
	fma.rn.f32 	%f119, %f118, %f118, %f116;
	ld.global.f32 	%f120, [%rd4+140];
	sub.f32 	%f121, %f9, %f120;
	fma.rn.f32 	%f122, %f121, %f121, %f119;
	setp.lt.f32 	%p12, %f122, %f113;
	selp.f32 	%f123, %f122, %f113, %p12;
	selp.b32 	%r17, 11, %r16, %p12;
	ld.global.f32 	%f124, [%rd4+144];
	sub.f32 	%f125, %f1, %f124;
	fma.rn.f32 	%f126, %f125, %f125, 0f00000000;
	ld.global.f32 	%f127, [%rd4+148];
	sub.f32 	%f128, %f5, %f127;
	fma.rn.f32 	%f129, %f128, %f128, %f126;
	ld.global.f32 	%f130, [%rd4+152];
	sub.f32 	%f131, %f9, %f130;
	fma.rn.f32 	%f132, %f131, %f131, %f129;
	setp.lt.f32 	%p13, %f132, %f123;
	selp.f32 	%f133, %f132, %f123, %p13;
	selp.b32 	%r18, 12, %r17, %p13;
	ld.global.f32 	%f134, [%rd4+156];
	sub.f32 	%f135, %f1, %f134;
	fma.rn.f32 	%f136, %f135, %f135, 0f00000000;
	ld.global.f32 	%f137, [%rd4+160];
	sub.f32 	%f138, %f5, %f137;
	fma.rn.f32 	%f139, %f138, %f138, %f136;
	ld.global.f32 	%f140, [%rd4+164];
	sub.f32 	%f141, %f9, %f140;
	fma.rn.f32 	%f142, %f141, %f141, %f139;
	setp.lt.f32 	%p14, %f142, %f133;
	selp.f32 	%f143, %f142, %f133, %p14;
	selp.b32 	%r19, 13, %r18, %p14;
	ld.global.f32 	%f144, [%rd4+168];
	sub.f32 	%f145, %f1, %f144;
	fma.rn.f32 	%f146, %f145, %f145, 0f00000000;
	ld.global.f32 	%f147, [%rd4+172];
	sub.f32 	%f148, %f5, %f147;
	fma.rn.f32 	%f149, %f148, %f148, %f146;
	ld.global.f32 	%f150, [%rd4+176];
	sub.f32 	%f151, %f9, %f150;
	fma.rn.f32 	%f152, %f151, %f151, %f149;
	setp.lt.f32 	%p15, %f152, %f143;
	selp.f32 	%f153, %f152, %f143, %p15;
	selp.b32 	%r20, 14, %r19, %p15;
	ld.global.f32 	%f154, [%rd4+180];
	sub.f32 	%f155, %f1, %f154;
	fma.rn.f32 	%f156, %f155, %f155, 0f00000000;
	ld.global.f32 	%f157, [%rd4+184];
	sub.f32 	%f158, %f5, %f157;
	fma.rn.f32 	%f159, %f158, %f158, %f156;
	ld.global.f32 	%f160, [%rd4+188];
	sub.f32 	%f161, %f9, %f160;
	fma.rn.f32 	%f162, %f161, %f161, %f159;
	setp.lt.f32 	%p16, %f162, %f153;
	selp.b32 	%r21, 15, %r20, %p16;
	mul.wide.s32 	%rd9, %r1, 4;
	add.s64 	%rd10, %rd5, %rd9;
	st.global.u32 	[%rd10], %r21;
$L__BB0_2:
	ret;

}
	// .globl	_Z16update_centroidsPKhPfPiiS2_S1_
.visible .entry _Z16update_centroidsPKhPfPiiS2_S1_(
	.param .u64 .ptr .align 1 _Z16update_centroidsPKhPfPiiS2_S1__param_0,
	.param .u64 .ptr .align 1 _Z16update_centroidsPKhPfPiiS2_S1__param_1,
	.param .u64 .ptr .align 1 _Z16update_centroidsPKhPfPiiS2_S1__param_2,
	.param .u32 _Z16update_centroidsPKhPfPiiS2_S1__param_3,
	.param .u64 .ptr .align 1 _Z16update_centroidsPKhPfPiiS2_S1__param_4,
	.param .u64 .ptr .align 1 _Z16update_centroidsPKhPfPiiS2_S1__param_5
)
{
	.reg .pred 	%p<2>;
	.reg .b16 	%rs<4>;
	.reg .b32 	%r<10>;
	.reg .b32 	%f<7>;
	.reg .b64 	%rd<17>;

	ld.param.u64 	%rd1, [_Z16update_centroidsPKhPfPiiS2_S1__param_0];
	ld.param.u64 	%rd2, [_Z16update_centroidsPKhPfPiiS2_S1__param_2];
	ld.param.u32 	%r2, [_Z16update_centroidsPKhPfPiiS2_S1__param_3];
	ld.param.u64 	%rd3, [_Z16update_centroidsPKhPfPiiS2_S1__param_4];
	ld.param.u64 	%rd4, [_Z16update_centroidsPKhPfPiiS2_S1__param_5];
	mov.u32 	%r3, %ctaid.x;
	mov.u32 	%r4, %ntid.x;
	mov.u32 	%r5, %tid.x;
	mad.lo.s32 	%r1, %r3, %r4, %r5;
	setp.ge.s32 	%p1, %r1, %r2;
	@%p1 bra 	$L__BB1_2;
	cvta.to.global.u64 	%rd5, %rd3;
	cvta.to.global.u64 	%rd6, %rd1;
	cvta.to.global.u64 	%rd7, %rd4;
	cvta.to.global.u64 	%rd8, %rd2;
	mul.wide.s32 	%rd9, %r1, 4;
	add.s64 	%rd10, %rd8, %rd9;
	ld.global.u32 	%r6, [%rd10];
	mul.lo.s32 	%r7, %r6, 3;
	mul.lo.s32 	%r8, %r1, 3;
	mul.wide.s32 	%rd11, %r7, 4;
	add.s64 	%rd12, %rd7, %rd11;
	cvt.s64.s32 	%rd13, %r8;
	add.s64 	%rd14, %rd6, %rd13;
	ld.global.u8 	%rs1, [%rd14];
	cvt.rn.f32.u16 	%f1, %rs1;
	atom.global.add.f32 	%f2, [%rd12], %f1;
	ld.global.u8 	%rs2, [%rd14+1];
	cvt.rn.f32.u16 	%f3, %rs2;
	atom.global.add.f32 	%f4, [%rd12+4], %f3;
	ld.global.u8 	%rs3, [%rd14+2];
	cvt.rn.f32.u16 	%f5, %rs3;
	atom.global.add.f32 	%f6, [%rd12+8], %f5;
	mul.wide.s32 	%rd15, %r6, 4;
	add.s64 	%rd16, %rd5, %rd15;
	atom.global.add.u32 	%r9, [%rd16], 1;
$L__BB1_2:
	ret;

}
	// .globl	_Z15quantize_pixelsPhPfPii
.visible .entry _Z15quantize_pixelsPhPfPii(
	.param .u64 .ptr .align 1 _Z15quantize_pixelsPhPfPii_param_0,
	.param .u64 .ptr .align 1 _Z15quantize_pixelsPhPfPii_param_1,
	.param .u64 .ptr .align 1 _Z15quantize_pixelsPhPfPii_param_2,
	.param .u32 _Z15quantize_pixelsPhPfPii_param_3
)
{
	.reg .pred 	%p<2>;
	.reg .b32 	%r<12>;
	.reg .b32 	%f<4>;
	.reg .b64 	%rd<13>;

	ld.param.u64 	%rd1, [_Z15quantize_pixelsPhPfPii_param_0];
	ld.param.u64 	%rd2, [_Z15quantize_pixelsPhPfPii_param_1];
	ld.param.u64 	%rd3, [_Z15quantize_pixelsPhPfPii_param_2];
	ld.param.u32 	%r2, [_Z15quantize_pixelsPhPfPii_param_3];
	mov.u32 	%r3, %ctaid.x;
	mov.u32 	%r4, %ntid.x;
	mov.u32 	%r5, %tid.x;
	mad.lo.s32 	%r1, %r3, %r4, %r5;
	setp.ge.s32 	%p1, %r1, %r2;
	@%p1 bra 	$L__BB2_2;
	cvta.to.global.u64 	%rd4, %rd2;
	cvta.to.global.u64 	%rd5, %rd1;
	cvta.to.global.u64 	%rd6, %rd3;
	mul.wide.s32 	%rd7, %r1, 4;
	add.s64 	%rd8, %rd6, %rd7;
	ld.global.u32 	%r6, [%rd8];
	mul.lo.s32 	%r7, %r6, 3;
	mul.lo.s32 	%r8, %r1, 3;
	mul.wide.s32 	%rd9, %r7, 4;
	add.s64 	%rd10, %rd4, %rd9;
	ld.global.f32 	%f1, [%rd10];
	cvt.rzi.u32.f32 	%r9, %f1;
	cvt.s64.s32 	%rd11, %r8;
	add.s64 	%rd12, %rd5, %rd11;
	st.global.u8 	[%rd12], %r9;
	ld.global.f32 	%f2, [%rd10+4];
	cvt.rzi.u32.f32 	%r10, %f2;
	st.global.u8 	[%rd12+1], %r10;
	ld.global.f32 	%f3, [%rd10+8];
	cvt.rzi.u32.f32 	%r11, %f3;
	st.global.u8 	[%rd12+2], %r11;
$L__BB2_2:
	ret;

}


// ===== COMPILED SASS (sm_100) =====

	.target	sm_100

	.elftype	@"ET_EXEC"


//--------------------- .note.nv.tkinfo           --------------------------
	.section	.note.nv.tkinfo,"",@"SHT_NOTE"
	.sectionflags	@"SHF_NOTE_NV_TKINFO"
	.tkinfo
        /*0018*/ 	.word	0x00000002
        /*0030*/ 	.string	""
        /*0030*/ 	.string	"ptxas"
        /*0030*/ 	.string	"Cuda compilation tools, release 13.0, V13.0.88"
        /*0030*/ 	.string	"Build cuda_13.0.r13.0/compiler.36424714_0"
        /*0030*/ 	.string	"-arch sm_100 -m 64 "



//--------------------- .note.nv.cuinfo           --------------------------
	.section	.note.nv.cuinfo,"",@"SHT_NOTE"
	.sectionflags	@"SHF_NOTE_NV_CUINFO"
        /*0018*/ 	.short	0x0002
        /*001a*/ 	.short	0x0064
        /*001c*/ 	.short	0x0082
	.zero		2


//--------------------- .nv.info                  --------------------------
	.section	.nv.info,"",@"SHT_CUDA_INFO"
	.align	4


	//----- nvinfo : EIATTR_REGCOUNT
	.align		4
        /*0000*/ 	.byte	0x04, 0x2f
        /*0002*/ 	.short	(.L_1 - .L_0)
	.align		4
.L_0:
        /*0004*/ 	.word	index@(_Z15assign_clustersPKhPfPii)
        /*0008*/ 	.word	0x00000020


	//----- nvinfo : EIATTR_FRAME_SIZE
	.align		4
.L_1:
        /*000c*/ 	.byte	0x04, 0x11
        /*000e*/ 	.short	(.L_3 - .L_2)
	.align		4
.L_2:
        /*0010*/ 	.word	index@(_Z15assign_clustersPKhPfPii)
        /*0014*/ 	.word	0x00000000


	//----- nvinfo : EIATTR_REGCOUNT
	.align		4
.L_3:
        /*0018*/ 	.byte	0x04, 0x2f
        /*001a*/ 	.short	(.L_5 - .L_4)
	.align		4
.L_4:
        /*001c*/ 	.word	index@(_Z16update_centroidsPKhPfPiiS2_S1_)
        /*0020*/ 	.word	0x00000014


	//----- nvinfo : EIATTR_FRAME_SIZE
	.align		4
.L_5:
        /*0024*/ 	.byte	0x04, 0x11
        /*0026*/ 	.short	(.L_7 - .L_6)
	.align		4
.L_6:
        /*0028*/ 	.word	index@(_Z16update_centroidsPKhPfPiiS2_S1_)
        /*002c*/ 	.word	0x00000000


	//----- nvinfo : EIATTR_REGCOUNT
	.align		4
.L_7:
        /*0030*/ 	.byte	0x04, 0x2f
        /*0032*/ 	.short	(.L_9 - .L_8)
	.align		4
.L_8:
        /*0034*/ 	.word	index@(_Z15quantize_pixelsPhPfPii)
        /*0038*/ 	.word	0x0000000e


	//----- nvinfo : EIATTR_FRAME_SIZE
	.align		4
.L_9:
        /*003c*/ 	.byte	0x04, 0x11
        /*003e*/ 	.short	(.L_11 - .L_10)
	.align		4
.L_10:
        /*0040*/ 	.word	index@(_Z15quantize_pixelsPhPfPii)
        /*0044*/ 	.word	0x00000000


	//----- nvinfo : EIATTR_MIN_STACK_SIZE
	.align		4
.L_11:
        /*0048*/ 	.byte	0x04, 0x12
        /*004a*/ 	.short	(.L_13 - .L_12)
	.align		4
.L_12:
        /*004c*/ 	.word	index@(_Z15quantize_pixelsPhPfPii)
        /*0050*/ 	.word	0x00000000


	//----- nvinfo : EIATTR_MIN_STACK_SIZE
	.align		4
.L_13:
        /*0054*/ 	.byte	0x04, 0x12
        /*0056*/ 	.short	(.L_15 - .L_14)
	.align		4
.L_14:
        /*0058*/ 	.word	index@(_Z16update_centroidsPKhPfPiiS2_S1_)
        /*005c*/ 	.word	0x00000000


	//----- nvinfo : EIATTR_MIN_STACK_SIZE
	.align		4
.L_15:
        /*0060*/ 	.byte	0x04, 0x12
        /*0062*/ 	.short	(.L_17 - .L_16)
	.align		4
.L_16:
        /*0064*/ 	.word	index@(_Z15assign_clustersPKhPfPii)
        /*0068*/ 	.word	0x00000000
.L_17:


//--------------------- .nv.compat                --------------------------
	.section	.nv.compat,"",@"SHT_CUDA_COMPAT_INFO"
	.align	4
        /*0000*/ 	.byte	0x02, 0x09, 0x00, 0x00, 0x02, 0x02, 0x01, 0x00, 0x02, 0x05, 0x05, 0x00, 0x03, 0x07, 0x01, 0x01
        /*0010*/ 	.byte	0x02, 0x03, 0x00, 0x00, 0x02, 0x06, 0x01, 0x00, 0x04, 0x0b, 0x08, 0x00, 0x09, 0x00, 0x00, 0x00
        /*0020*/ 	.byte	0x00, 0x00, 0x00, 0x00


//--------------------- .nv.info._Z15quantize_pixelsPhPfPii --------------------------
	.section	.nv.info._Z15quantize_pixelsPhPfPii,"",@"SHT_CUDA_INFO"
	.sectionflags	@""
	.align	4


	//----- nvinfo : EIATTR_CUDA_API_VERSION
	.align		4
        /*0000*/ 	.byte	0x04, 0x37
        /*0002*/ 	.short	(.L_19 - .L_18)
.L_18:
        /*0004*/ 	.word	0x00000082


	//----- nvinfo : EIATTR_KPARAM_INFO
	.align		4
.L_19:
        /*0008*/ 	.byte	0x04, 0x17
        /*000a*/ 	.short	(.L_21 - .L_20)
.L_20:
        /*000c*/ 	.word	0x00000000
        /*0010*/ 	.short	0x0003
        /*0012*/ 	.short	0x0018
        /*0014*/ 	.byte	0x00, 0xf0, 0x11, 0x00


	//----- nvinfo : EIATTR_KPARAM_INFO
	.align		4
.L_21:
        /*0018*/ 	.byte	0x04, 0x17
        /*001a*/ 	.short	(.L_23 - .L_22)
.L_22:
        /*001c*/ 	.word	0x00000000
        /*0020*/ 	.short	0x0002
        /*0022*/ 	.short	0x0010
        /*0024*/ 	.byte	0x00, 0xf5, 0x21, 0x00


	//----- nvinfo : EIATTR_KPARAM_INFO
	.align		4
.L_23:
        /*0028*/ 	.byte	0x04, 0x17
        /*002a*/ 	.short	(.L_25 - .L_24)
.L_24:
        /*002c*/ 	.word	0x00000000
        /*0030*/ 	.short	0x0001
        /*0032*/ 	.short	0x0008
        /*0034*/ 	.byte	0x00, 0xf5, 0x21, 0x00


	//----- nvinfo : EIATTR_KPARAM_INFO
	.align		4
.L_25:
        /*0038*/ 	.byte	0x04, 0x17
        /*003a*/ 	.short	(.L_27 - .L_26)
.L_26:
        /*003c*/ 	.word	0x00000000
        /*0040*/ 	.short	0x0000
        /*0042*/ 	.short	0x0000
        /*0044*/ 	.byte	0x00, 0xf5, 0x21, 0x00


	//----- nvinfo : EIATTR_SPARSE_MMA_MASK
	.align		4
.L_27:
        /*0048*/ 	.byte	0x03, 0x50
        /*004a*/ 	.short	0x0000


	//----- nvinfo : EIATTR_MAXREG_COUNT
	.align		4
        /*004c*/ 	.byte	0x03, 0x1b
        /*004e*/ 	.short	0x00ff


	//----- nvinfo : EIATTR_MERCURY_ISA_VERSION
	.align		4
        /*0050*/ 	.byte	0x03, 0x5f
        /*0052*/ 	.short	0x0101


	//----- nvinfo : EIATTR_VRC_CTA_INIT_COUNT
	.align		4
        /*0054*/ 	.byte	0x02, 0x4a
	.zero		1
	.zero		1


	//----- nvinfo : EIATTR_EXIT_INSTR_OFFSETS
	.align		4
        /*0058*/ 	.byte	0x04, 0x1c
        /*005a*/ 	.short	(.L_29 - .L_28)


	//   ....[0]....
.L_28:
        /*005c*/ 	.word	0x00000070


	//   ....[1]....
        /*0060*/ 	.word	0x000001c0


	//----- nvinfo : EIATTR_CBANK_PARAM_SIZE
	.align		4
.L_29:
        /*0064*/ 	.byte	0x03, 0x19
        /*0066*/ 	.short	0x001c


	//----- nvinfo : EIATTR_PARAM_CBANK
	.align		4
        /*0068*/ 	.byte	0x04, 0x0a
        /*006a*/ 	.short	(.L_31 - .L_30)
	.align		4
.L_30:
        /*006c*/ 	.word	index@(.nv.constant0._Z15quantize_pixelsPhPfPii)
        /*0070*/ 	.short	0x0380
        /*0072*/ 	.short	0x001c


	//----- nvinfo : EIATTR_SW_WAR
	.align		4
.L_31:
        /*0074*/ 	.byte	0x04, 0x36
        /*0076*/ 	.short	(.L_33 - .L_32)
.L_32:
        /*0078*/ 	.word	0x00000008
.L_33:


//--------------------- .nv.info._Z16update_centroidsPKhPfPiiS2_S1_ --------------------------
	.section	.nv.info._Z16update_centroidsPKhPfPiiS2_S1_,"",@"SHT_CUDA_INFO"
	.sectionflags	@""
	.align	4


	//----- nvinfo : EIATTR_CUDA_API_VERSION
	.align		4
        /*0000*/ 	.byte	0x04, 0x37
        /*0002*/ 	.short	(.L_35 - .L_34)
.L_34:
        /*0004*/ 	.word	0x00000082


	//----- nvinfo : EIATTR_KPARAM_INFO
	.align		4
.L_35:
        /*0008*/ 	.byte	0x04, 0x17
        /*000a*/ 	.short	(.L_37 - .L_36)
.L_36:
        /*000c*/ 	.word	0x00000000
        /*0010*/ 	.short	0x0005
        /*0012*/ 	.short	0x0028
        /*0014*/ 	.byte	0x00, 0xf5, 0x21, 0x00


	//----- nvinfo : EIATTR_KPARAM_INFO
	.align		4
.L_37:
        /*0018*/ 	.byte	0x04, 0x17
        /*001a*/ 	.short	(.L_39 - .L_38)
.L_38:
        /*001c*/ 	.word	0x00000000
        /*0020*/ 	.short	0x0004
        /*0022*/ 	.short	0x0020
        /*0024*/ 	.byte	0x00, 0xf5, 0x21, 0x00


	//----- nvinfo : EIATTR_KPARAM_INFO
	.align		4
.L_39:
        /*0028*/ 	.byte	0x04, 0x17
        /*002a*/ 	.short	(.L_41 - .L_40)
.L_40:
        /*002c*/ 	.word	0x00000000
        /*0030*/ 	.short	0x0003
        /*0032*/ 	.short	0x0018
        /*0034*/ 	.byte	0x00, 0xf0, 0x11, 0x00


	//----- nvinfo : EIATTR_KPARAM_INFO
	.align		4
.L_41:
        /*0038*/ 	.byte	0x04, 0x17
        /*003a*/ 	.short	(.L_43 - .L_42)
.L_42:
        /*003c*/ 	.word	0x00000000
        /*0040*/ 	.short	0x0002
        /*0042*/ 	.short	0x0010
        /*0044*/ 	.byte	0x00, 0xf5, 0x21, 0x00


	//----- nvinfo : EIATTR_KPARAM_INFO
	.align		4
.L_43:
        /*0048*/ 	.byte	0x04, 0x17
        /*004a*/ 	.short	(.L_45 - .L_44)
.L_44:
        /*004c*/ 	.word	0x00000000
        /*0050*/ 	.short	0x0001
        /*0052*/ 	.short	0x0008
        /*0054*/ 	.byte	0x00, 0xf5, 0x21, 0x00


	//----- nvinfo : EIATTR_KPARAM_INFO
	.align		4
.L_45:
        /*0058*/ 	.byte	0x04, 0x17
        /*005a*/ 	.short	(.L_47 - .L_46)
.L_46:
        /*005c*/ 	.word	0x00000000
        /*0060*/ 	.short	0x0000
        /*0062*/ 	.short	0x0000
        /*0064*/ 	.byte	0x00, 0xf5, 0x21, 0x00


	//----- nvinfo : EIATTR_SPARSE_MMA_MASK
	.align		4
.L_47:
        /*0068*/ 	.byte	0x03, 0x50
        /*006a*/ 	.short	0x0000


	//----- nvinfo : EIATTR_MAXREG_COUNT
	.align		4
        /*006c*/ 	.byte	0x03, 0x1b
        /*006e*/ 	.short	0x00ff


	//----- nvinfo : EIATTR_MERCURY_ISA_VERSION
	.align		4
        /*0070*/ 	.byte	0x03, 0x5f
        /*0072*/ 	.short	0x0101


	//----- nvinfo : EIATTR_VRC_CTA_INIT_COUNT
	.align		4
        /*0074*/ 	.byte	0x02, 0x4a
	.zero		1
	.zero		1


	//----- nvinfo : EIATTR_EXIT_INSTR_OFFSETS
	.align		4
        /*0078*/ 	.byte	0x04, 0x1c
        /*007a*/ 	.short	(.L_49 - .L_48)


	//   ....[0]....
.L_48:
        /*007c*/ 	.word	0x00000070


	//   ....[1]....
        /*0080*/ 	.word	0x00000200


	//----- nvinfo : EIATTR_CBANK_PARAM_SIZE
	.align		4
.L_49:
        /*0084*/ 	.byte	0x03, 0x19
        /*0086*/ 	.short	0x0030


	//----- nvinfo : EIATTR_PARAM_CBANK
	.align		4
        /*0088*/ 	.byte	0x04, 0x0a
        /*008a*/ 	.short	(.L_51 - .L_50)
	.align		4
.L_50:
        /*008c*/ 	.word	index@(.nv.constant0._Z16update_centroidsPKhPfPiiS2_S1_)
        /*0090*/ 	.short	0x0380
        /*0092*/ 	.short	0x0030


	//----- nvinfo : EIATTR_SW_WAR
	.align		4
.L_51:
        /*0094*/ 	.byte	0x04, 0x36
        /*0096*/ 	.short	(.L_53 - .L_52)
.L_52:
        /*0098*/ 	.word	0x00000008
.L_53:


//--------------------- .nv.info._Z15assign_clustersPKhPfPii --------------------------
	.section	.nv.info._Z15assign_clustersPKhPfPii,"",@"SHT_CUDA_INFO"
	.sectionflags	@""
	.align	4


	//----- nvinfo : EIATTR_CUDA_API_VERSION
	.align		4
        /*0000*/ 	.byte	0x04, 0x37
        /*0002*/ 	.short	(.L_55 - .L_54)
.L_54:
        /*0004*/ 	.word	0x00000082


	//----- nvinfo : EIATTR_KPARAM_INFO
	.align		4
.L_55:
        /*0008*/ 	.byte	0x04, 0x17
        /*000a*/ 	.short	(.L_57 - .L_56)
.L_56:
        /*000c*/ 	.word	0x00000000
        /*0010*/ 	.short	0x0003
        /*0012*/ 	.short	0x0018
        /*0014*/ 	.byte	0x00, 0xf0, 0x11, 0x00


	//----- nvinfo : EIATTR_KPARAM_INFO
	.align		4
.L_57:
        /*0018*/ 	.byte	0x04, 0x17
        /*001a*/ 	.short	(.L_59 - .L_58)
.L_58:
        /*001c*/ 	.word	0x00000000
        /*0020*/ 	.short	0x0002
        /*0022*/ 	.short	0x0010
        /*0024*/ 	.byte	0x00, 0xf5, 0x21, 0x00


	//----- nvinfo : EIATTR_KPARAM_INFO
	.align		4
.L_59:
        /*0028*/ 	.byte	0x04, 0x17
        /*002a*/ 	.short	(.L_61 - .L_60)
.L_60:
        /*002c*/ 	.word	0x00000000
        /*0030*/ 	.short	0x0001
        /*0032*/ 	.short	0x0008
        /*0034*/ 	.byte	0x00, 0xf5, 0x21, 0x00


	//----- nvinfo : EIATTR_KPARAM_INFO
	.align		4
.L_61:
        /*0038*/ 	.byte	0x04, 0x17
        /*003a*/ 	.short	(.L_63 - .L_62)
.L_62:
        /*003c*/ 	.word	0x00000000
        /*0040*/ 	.short	0x0000
        /*0042*/ 	.short	0x0000
        /*0044*/ 	.byte	0x00, 0xf5, 0x21, 0x00


	//----- nvinfo : EIATTR_SPARSE_MMA_MASK
	.align		4
.L_63:
        /*0048*/ 	.byte	0x03, 0x50
        /*004a*/ 	.short	0x0000


	//----- nvinfo : EIATTR_MAXREG_COUNT
	.align		4
        /*004c*/ 	.byte	0x03, 0x1b
        /*004e*/ 	.short	0x00ff


	//----- nvinfo : EIATTR_MERCURY_ISA_VERSION
	.align		4
        /*0050*/ 	.byte	0x03, 0x5f
        /*0052*/ 	.short	0x0101


	//----- nvinfo : EIATTR_VRC_CTA_INIT_COUNT
	.align		4
        /*0054*/ 	.byte	0x02, 0x4a
	.zero		1
	.zero		1


	//----- nvinfo : EIATTR_EXIT_INSTR_OFFSETS
	.align		4
        /*0058*/ 	.byte	0x04, 0x1c
        /*005a*/ 	.short	(.L_65 - .L_64)


	//   ....[0]....
.L_64:
        /*005c*/ 	.word	0x00000070


	//   ....[1]....
        /*0060*/ 	.word	0x00000d40


	//----- nvinfo : EIATTR_CBANK_PARAM_SIZE
	.align		4
.L_65:
        /*0064*/ 	.byte	0x03, 0x19
        /*0066*/ 	.short	0x001c


	//----- nvinfo : EIATTR_PARAM_CBANK
	.align		4
        /*0068*/ 	.byte	0x04, 0x0a
        /*006a*/ 	.short	(.L_67 - .L_66)
	.align		4
.L_66:
        /*006c*/ 	.word	index@(.nv.constant0._Z15assign_clustersPKhPfPii)
        /*0070*/ 	.short	0x0380
        /*0072*/ 	.short	0x001c


	//----- nvinfo : EIATTR_SW_WAR
	.align		4
.L_67:
        /*0074*/ 	.byte	0x04, 0x36
        /*0076*/ 	.short	(.L_69 - .L_68)
.L_68:
        /*0078*/ 	.word	0x00000008
.L_69:


//--------------------- .nv.callgraph             --------------------------
	.section	.nv.callgraph,"",@"SHT_CUDA_CALLGRAPH"
	.align	4
	.sectionentsize	8
	.align		4
        /*0000*/ 	.word	0x00000000
	.align		4
        /*0004*/ 	.word	0xffffffff
	.align		4
        /*0008*/ 	.word	0x00000000
	.align		4
        /*000c*/ 	.word	0xfffffffe
	.align		4
        /*0010*/ 	.word	0x00000000
	.align		4
        /*0014*/ 	.word	0xfffffffd
	.align		4
        /*0018*/ 	.word	0x00000000
	.align		4
        /*001c*/ 	.word	0xfffffffc


//--------------------- .text._Z15quantize_pixelsPhPfPii --------------------------
	.section	.text._Z15quantize_pixelsPhPfPii,"ax",@progbits
	.align	128
        .global         _Z15quantize_pixelsPhPfPii
        .type           _Z15quantize_pixelsPhPfPii,@function
        .size           _Z15quantize_pixelsPhPfPii,(.L_x_3 - _Z15quantize_pixelsPhPfPii)
        .other          _Z15quantize_pixelsPhPfPii,@"STO_CUDA_ENTRY STV_DEFAULT"
_Z15quantize_pixelsPhPfPii:
.text._Z15quantize_pixelsPhPfPii:
[----:B------:R-:W-:Y:S01]  /*0000*/  LDC R1, c[0x0][0x37c] ;  /* 0x0000df00ff017b82 */ /* 0x000fe20000000800 */
[----:B------:R-:W0:Y:S07]  /*0010*/  S2R R0, SR_TID.X ;  /* 0x0000000000007919 */ /* 0x000e2e0000002100 */
[----:B------:R-:W0:Y:S01]  /*0020*/  S2UR UR4, SR_CTAID.X ;  /* 0x00000000000479c3 */ /* 0x000e220000002500 */
[----:B------:R-:W1:Y:S07]  /*0030*/  LDCU UR5, c[0x0][0x398] ;  /* 0x00007300ff0577ac */ /* 0x000e6e0008000800 */
[----:B------:R-:W0:Y:S02]  /*0040*/  LDC R7, c[0x0][0x360] ;  /* 0x0000d800ff077b82 */ /* 0x000e240000000800 */
[----:B0-----:R-:W-:-:S05]  /*0050*/  IMAD R7, R7, UR4, R0 ;  /* 0x0000000407077c24 */ /* 0x001fca000f8e0200 */
[----:B-1----:R-:W-:-:S13]  /*0060*/  ISETP.GE.AND P0, PT, R7, UR5, PT ;  /* 0x0000000507007c0c */ /* 0x002fda000bf06270 */
[----:B------:R-:W-:Y:S05]  /*0070*/  @P0 EXIT ;  /* 0x000000000000094d */ /* 0x000fea0003800000 */
[----:B------:R-:W0:Y:S01]  /*0080*/  LDC.64 R2, c[0x0][0x390] ;  /* 0x0000e400ff027b82 */ /* 0x000e220000000a00 */
[----:B------:R-:W1:Y:S01]  /*0090*/  LDCU.64 UR4, c[0x0][0x358] ;  /* 0x00006b00ff0477ac */ /* 0x000e620008000a00 */
[----:B------:R-:W2:Y:S06]  /*00a0*/  LDCU.64 UR6, c[0x0][0x380] ;  /* 0x00007000ff0677ac */ /* 0x000eac0008000a00 */
[----:B------:R-:W3:Y:S01]  /*00b0*/  LDC.64 R4, c[0x0][0x388] ;  /* 0x0000e200ff047b82 */ /* 0x000ee20000000a00 */
[----:B0-----:R-:W-:-:S06]  /*00c0*/  IMAD.WIDE R2, R7, 0x4, R2 ;  /* 0x0000000407027825 */ /* 0x001fcc00078e0202 */
[----:B-1----:R-:W4:Y:S02]  /*00d0*/  LDG.E R2, desc[UR4][R2.64] ;  /* 0x0000000402027981 */ /* 0x002f24000c1e1900 */
[----:B----4-:R-:W-:-:S04]  /*00e0*/  IMAD R9, R2, 0x3, RZ ;  /* 0x0000000302097824 */ /* 0x010fc800078e02ff */
[----:B---3--:R-:W-:-:S05]  /*00f0*/  IMAD.WIDE R4, R9, 0x4, R4 ;  /* 0x0000000409047825 */ /* 0x008fca00078e0204 */
[----:B------:R-:W3:Y:S01]  /*0100*/  LDG.E R0, desc[UR4][R4.64] ;  /* 0x0000000404007981 */ /* 0x000ee2000c1e1900 */
[----:B------:R-:W-:-:S05]  /*0110*/  IMAD R7, R7, 0x3, RZ ;  /* 0x0000000307077824 */ /* 0x000fca00078e02ff */
[----:B--2---:R-:W-:-:S04]  /*0120*/  IADD3 R6, P0, PT, R7, UR6, RZ ;  /* 0x0000000607067c10 */ /* 0x004fc8000ff1e0ff */
[----:B------:R-:W-:Y:S01]  /*0130*/  LEA.HI.X.SX32 R7, R7, UR7, 0x1, P0 ;  /* 0x0000000707077c11 */ /* 0x000fe200080f0eff */
[----:B---3--:R-:W0:Y:S04]  /*0140*/  F2I.U32.TRUNC.NTZ R9, R0 ;  /* 0x0000000000097305 */ /* 0x008e28000020f000 */
[----:B0-----:R-:W-:Y:S04]  /*0150*/  STG.E.U8 desc[UR4][R6.64], R9 ;  /* 0x0000000906007986 */ /* 0x001fe8000c101104 */
[----:B------:R-:W2:Y:S02]  /*0160*/  LDG.E R2, desc[UR4][R4.64+0x4] ;  /* 0x0000040404027981 */ /* 0x000ea4000c1e1900 */
[----:B--2---:R-:W0:Y:S02]  /*0170*/  F2I.U32.TRUNC.NTZ R3, R2 ;  /* 0x0000000200037305 */ /* 0x004e24000020f000 */
[----:B0-----:R-:W-:Y:S04]  /*0180*/  STG.E.U8 desc[UR4][R6.64+0x1], R3 ;  /* 0x0000010306007986 */ /* 0x001fe8000c101104 */
[----:B------:R-:W2:Y:S02]  /*0190*/  LDG.E R8, desc[UR4][R4.64+0x8] ;  /* 0x0000080404087981 */ /* 0x000ea4000c1e1900 */
[----:B--2---:R-:W0:Y:S02]  /*01a0*/  F2I.U32.TRUNC.NTZ R11, R8 ;  /* 0x00000008000b7305 */ /* 0x004e24000020f000 */
[----:B0-----:R-:W-:Y:S01]  /*01b0*/  STG.E.U8 desc[UR4][R6.64+0x2], R11 ;  /* 0x0000020b06007986 */ /* 0x001fe2000c101104 */
[----:B------:R-:W-:Y:S05]  /*01c0*/  EXIT ;  /* 0x000000000000794d */ /* 0x000fea0003800000 */
.L_x_0:
[----:B------:R-:W-:-:S00]  /*01d0*/  BRA `(.L_x_0) ;  /* 0xfffffffc00fc7947 */ /* 0x000fc0000383ffff */
[----:B------:R-:W-:-:S00]  /*01e0*/  NOP ;  /* 0x0000000000007918 */ /* 0x000fc00000000000 */
        /* <DEDUP_REMOVED lines=9> */
.L_x_3:


//--------------------- .text._Z16update_centroidsPKhPfPiiS2_S1_ --------------------------
	.section	.text._Z16update_centroidsPKhPfPiiS2_S1_,"ax",@progbits
	.align	128
        .global         _Z16update_centroidsPKhPfPiiS2_S1_
        .type           _Z16update_centroidsPKhPfPiiS2_S1_,@function
        .size           _Z16update_centroidsPKhPfPiiS2_S1_,(.L_x_4 - _Z16update_centroidsPKhPfPiiS2_S1_)
        .other          _Z16update_centroidsPKhPfPiiS2_S1_,@"STO_CUDA_ENTRY STV_DEFAULT"
_Z16update_centroidsPKhPfPiiS2_S1_:
.text._Z16update_centroidsPKhPfPiiS2_S1_:
        /* <DEDUP_REMOVED lines=10> */
[----:B------:R-:W-:Y:S01]  /*00a0*/  IMAD R0, R5, 0x3, RZ ;  /* 0x0000000305007824 */ /* 0x000fe200078e02ff */
[----:B------:R-:W2:Y:S04]  /*00b0*/  LDCU.64 UR4, c[0x0][0x358] ;  /* 0x00006b00ff0477ac */ /* 0x000ea80008000a00 */
[----:B-1----:R-:W-:-:S04]  /*00c0*/  IADD3 R6, P0, PT, R0, UR6, RZ ;  /* 0x0000000600067c10 */ /* 0x002fc8000ff1e0ff */
[----:B------:R-:W-:Y:S01]  /*00d0*/  LEA.HI.X.SX32 R7, R0, UR7, 0x1, P0 ;  /* 0x0000000700077c11 */ /* 0x000fe200080f0eff */
[----:B0-----:R-:W-:Y:S02]  /*00e0*/  IMAD.WIDE R2, R5, 0x4, R2 ;  /* 0x0000000405027825 */ /* 0x001fe400078e0202 */
[----:B------:R-:W0:Y:S02]  /*00f0*/  LDC.64 R4, c[0x0][0x3a8] ;  /* 0x0000ea00ff047b82 */ /* 0x000e240000000a00 */
[----:B--2---:R-:W2:Y:S04]  /*0100*/  LDG.E.U8 R0, desc[UR4][R6.64] ;  /* 0x0000000406007981 */ /* 0x004ea8000c1e1100 */
[----:B------:R1:W3:Y:S02]  /*0110*/  LDG.E R9, desc[UR4][R2.64] ;  /* 0x0000000402097981 */ /* 0x0002e4000c1e1900 */
[----:B-1----:R-:W1:Y:S01]  /*0120*/  LDC.64 R2, c[0x0][0x3a0] ;  /* 0x0000e800ff027b82 */ /* 0x002e620000000a00 */
[----:B---3--:R-:W-:-:S04]  /*0130*/  IMAD R11, R9, 0x3, RZ ;  /* 0x00000003090b7824 */ /* 0x008fc800078e02ff */
[----:B0-----:R-:W-:Y:S01]  /*0140*/  IMAD.WIDE R4, R11, 0x4, R4 ;  /* 0x000000040b047825 */ /* 0x001fe200078e0204 */
[----:B--2---:R-:W-:-:S05]  /*0150*/  I2FP.F32.U32 R11, R0 ;  /* 0x00000000000b7245 */ /* 0x004fca0000201000 */
[----:B------:R-:W-:Y:S04]  /*0160*/  REDG.E.ADD.F32.FTZ.RN.STRONG.GPU desc[UR4][R4.64], R11 ;  /* 0x0000000b040079a6 */ /* 0x000fe8000c12f304 */
[----:B------:R-:W2:Y:S02]  /*0170*/  LDG.E.U8 R0, desc[UR4][R6.64+0x1] ;  /* 0x0000010406007981 */ /* 0x000ea4000c1e1100 */
[----:B--2---:R-:W-:-:S05]  /*0180*/  I2FP.F32.U32 R13, R0 ;  /* 0x00000000000d7245 */ /* 0x004fca0000201000 */
[----:B------:R-:W-:Y:S04]  /*0190*/  REDG.E.ADD.F32.FTZ.RN.STRONG.GPU desc[UR4][R4.64+0x4], R13 ;  /* 0x0000040d040079a6 */ /* 0x000fe8000c12f304 */
[----:B------:R-:W2:Y:S01]  /*01a0*/  LDG.E.U8 R0, desc[UR4][R6.64+0x2] ;  /* 0x0000020406007981 */ /* 0x000ea2000c1e1100 */
[----:B------:R-:W-:Y:S02]  /*01b0*/  HFMA2 R17, -RZ, RZ, 0, 5.9604644775390625e-08 ;  /* 0x00000001ff117431 */ /* 0x000fe400000001ff */
[----:B-1----:R-:W-:Y:S01]  /*01c0*/  IMAD.WIDE R2, R9, 0x4, R2 ;  /* 0x0000000409027825 */ /* 0x002fe200078e0202 */
[----:B--2---:R-:W-:-:S05]  /*01d0*/  I2FP.F32.U32 R15, R0 ;  /* 0x00000000000f7245 */ /* 0x004fca0000201000 */
[----:B------:R-:W-:Y:S04]  /*01e0*/  REDG.E.ADD.F32.FTZ.RN.STRONG.GPU desc[UR4][R4.64+0x8], R15 ;  /* 0x0000080f040079a6 */ /* 0x000fe8000c12f304 */
[----:B------:R-:W-:Y:S01]  /*01f0*/  REDG.E.ADD.STRONG.GPU desc[UR4][R2.64], R17 ;  /* 0x000000110200798e */ /* 0x000fe2000c12e104 */
[----:B------:R-:W-:Y:S05]  /*0200*/  EXIT ;  /* 0x000000000000794d */ /* 0x000fea0003800000 */
.L_x_1:
        /* <DEDUP_REMOVED lines=15> */
.L_x_4:


//--------------------- .text._Z15assign_clustersPKhPfPii --------------------------
	.section	.text._Z15assign_clustersPKhPfPii,"ax",@progbits
	.align	128
        .global         _Z15assign_clustersPKhPfPii
        .type           _Z15assign_clustersPKhPfPii,@function
        .size           _Z15assign_clustersPKhPfPii,(.L_x_5 - _Z15assign_clustersPKhPfPii)
        .other          _Z15assign_clustersPKhPfPii,@"STO_CUDA_ENTRY STV_DEFAULT"
_Z15assign_clustersPKhPfPii:
.text._Z15assign_clustersPKhPfPii:
        /* <DEDUP_REMOVED lines=8> */
[----:B------:R-:W0:Y:S01]  /*0080*/  LDCU.64 UR6, c[0x0][0x380] ;  /* 0x00007000ff0677ac */ /* 0x000e220008000a00 */
[----:B------:R-:W1:Y:S01]  /*0090*/  LDC.64 R4, c[0x0][0x388] ;  /* 0x0000e200ff047b82 */ /* 0x000e620000000a00 */
[----:B------:R-:W-:Y:S01]  /*00a0*/  LEA R0, R3, R3, 0x1 ;  /* 0x0000000303007211 */ /* 0x000fe200078e08ff */
[----:B------:R-:W1:Y:S03]  /*00b0*/  LDCU.64 UR4, c[0x0][0x358] ;  /* 0x00006b00ff0477ac */ /* 0x000e660008000a00 */
[----:B0-----:R-:W-:-:S04]  /*00c0*/  IADD3 R26, P0, PT, R0, UR6, RZ ;  /* 0x00000006001a7c10 */ /* 0x001fc8000ff1e0ff */
[----:B------:R-:W-:Y:S02]  /*00d0*/  LEA.HI.X.SX32 R27, R0, UR7, 0x1, P0 ;  /* 0x00000007001b7c11 */ /* 0x000fe400080f0eff */
[----:B-1----:R-:W2:Y:S04]  /*00e0*/  LDG.E R0, desc[UR4][R4.64] ;  /* 0x0000000404007981 */ /* 0x002ea8000c1e1900 */
[----:B------:R-:W3:Y:S04]  /*00f0*/  LDG.E.U8 R7, desc[UR4][R26.64] ;  /* 0x000000041a077981 */ /* 0x000ee8000c1e1100 */
[----:B------:R-:W4:Y:S04]  /*0100*/  LDG.E.U8 R6, desc[UR4][R26.64+0x1] ;  /* 0x000001041a067981 */ /* 0x000f28000c1e1100 */
[----:B------:R-:W5:Y:S04]  /*0110*/  LDG.E R15, desc[UR4][R4.64+0x4] ;  /* 0x00000404040f7981 */ /* 0x000f68000c1e1900 */
[----:B------:R-:W5:Y:S04]  /*0120*/  LDG.E R12, desc[UR4][R4.64+0xc] ;  /* 0x00000c04040c7981 */ /* 0x000f68000c1e1900 */
[----:B------:R-:W5:Y:S04]  /*0130*/  LDG.E.U8 R8, desc[UR4][R26.64+0x2] ;  /* 0x000002041a087981 */ /* 0x000f68000c1e1100 */
[----:B------:R-:W5:Y:S04]  /*0140*/  LDG.E R25, desc[UR4][R4.64+0x10] ;  /* 0x0000100404197981 */ /* 0x000f68000c1e1900 */
        /* <DEDUP_REMOVED lines=13> */
[----:B------:R-:W5:Y:S01]  /*0220*/  LDG.E R18, desc[UR4][R4.64+0x4c] ;  /* 0x00004c0404127981 */ /* 0x000f62000c1e1900 */
[----:B---3--:R-:W-:-:S02]  /*0230*/  I2FP.F32.U32 R7, R7 ;  /* 0x0000000700077245 */ /* 0x008fc40000201000 */
[----:B----4-:R-:W-:-:S03]  /*0240*/  I2FP.F32.U32 R6, R6 ;  /* 0x0000000600067245 */ /* 0x010fc60000201000 */
[C---:B--2---:R-:W-:Y:S02]  /*0250*/  FADD R0, R7.reuse, -R0 ;  /* 0x8000000007007221 */ /* 0x044fe40000000000 */
[----:B-----5:R-:W-:Y:S02]  /*0260*/  FADD R15, R6, -R15 ;  /* 0x8000000f060f7221 */ /* 0x020fe40000000000 */
[----:B------:R-:W-:Y:S01]  /*0270*/  FFMA R16, R0, R0, RZ ;  /* 0x0000000000107223 */ /* 0x000fe200000000ff */
[----:B------:R-:W-:-:S03]  /*0280*/  FADD R0, R7, -R12 ;  /* 0x8000000c07007221 */ /* 0x000fc60000000000 */
[----:B------:R-:W-:Y:S01]  /*0290*/  FFMA R16, R15, R15, R16 ;  /* 0x0000000f0f107223 */ /* 0x000fe20000000010 */
[----:B------:R-:W2:Y:S01]  /*02a0*/  LDG.E R12, desc[UR4][R4.64+0x48] ;  /* 0x00004804040c7981 */ /* 0x000ea2000c1e1900 */
[----:B------:R-:W-:Y:S01]  /*02b0*/  I2FP.F32.U32 R8, R8 ;  /* 0x0000000800087245 */ /* 0x000fe20000201000 */
[----:B------:R-:W-:Y:S02]  /*02c0*/  FFMA R22, R0, R0, RZ ;  /* 0x0000000000167223 */ /* 0x000fe400000000ff */
[----:B------:R-:W3:Y:S01]  /*02d0*/  LDG.E R15, desc[UR4][R4.64+0x44] ;  /* 0x00004404040f7981 */ /* 0x000ee2000c1e1900 */
[----:B------:R-:W-:Y:S01]  /*02e0*/  FADD R25, R6, -R25 ;  /* 0x8000001906197221 */ /* 0x000fe20000000000 */
[----:B------:R-:W-:-:S03]  /*02f0*/  FADD R0, R7, -R14 ;  /* 0x8000000e07007221 */ /* 0x000fc60000000000 */
[----:B------:R-:W-:Y:S01]  /*0300*/  FFMA R22, R25, R25, R22 ;  /* 0x0000001919167223 */ /* 0x000fe20000000016 */
[----:B------:R-:W4:Y:S01]  /*0310*/  LDG.E R14, desc[UR4][R4.64+0x60] ;  /* 0x00006004040e7981 */ /* 0x000f22000c1e1900 */
[----:B------:R-:W-:Y:S01]  /*0320*/  FADD R19, R8, -R19 ;  /* 0x8000001308137221 */ /* 0x000fe20000000000 */
[----:B------:R-:W-:Y:S02]  /*0330*/  FFMA R0, R0, R0, RZ ;  /* 0x0000000000007223 */ /* 0x000fe400000000ff */
[----:B------:R-:W5:Y:S01]  /*0340*/  LDG.E R25, desc[UR4][R4.64+0x58] ;  /* 0x0000580404197981 */ /* 0x000f62000c1e1900 */
[----:B------:R-:W-:Y:S01]  /*0350*/  FADD R23, R8, -R23 ;  /* 0x8000001708177221 */ /* 0x000fe20000000000 */
[----:B------:R-:W-:Y:S02]  /*0360*/  FFMA R19, R19, R19, R16 ;  /* 0x0000001313137223 */ /* 0x000fe40000000010 */
[----:B------:R-:W4:Y:S01]  /*0370*/  LDG.E R16, desc[UR4][R4.64+0x54] ;  /* 0x0000540404107981 */ /* 0x000f22000c1e1900 */
[----:B------:R-:W-:Y:S01]  /*0380*/  FADD R21, R6, -R21 ;  /* 0x8000001506157221 */ /* 0x000fe20000000000 */
[----:B------:R-:W-:-:S02]  /*0390*/  FFMA R22, R23, R23, R22 ;  /* 0x0000001717167223 */ /* 0x000fc40000000016 */
[----:B------:R-:W4:Y:S01]  /*03a0*/  LDG.E R23, desc[UR4][R4.64+0x50] ;  /* 0x0000500404177981 */ /* 0x000f22000c1e1900 */
[----:B------:R-:W-:Y:S01]  /*03b0*/  FADD R17, R8, -R17 ;  /* 0x8000001108117221 */ /* 0x000fe20000000000 */
[----:B------:R-:W-:Y:S01]  /*03c0*/  FFMA R0, R21, R21, R0 ;  /* 0x0000001515007223 */ /* 0x000fe20000000000 */
[----:B------:R-:W-:Y:S01]  /*03d0*/  FMNMX R19, R19, 1.00000000000000000000e+10, PT ;  /* 0x501502f913137809 */ /* 0x000fe20003800000 */
[----:B------:R-:W4:Y:S02]  /*03e0*/  LDG.E R21, desc[UR4][R4.64+0x64] ;  /* 0x0000640404157981 */ /* 0x000f24000c1e1900 */
[----:B------:R-:W-:Y:S02]  /*03f0*/  FFMA R24, R17, R17, R0 ;  /* 0x0000001111187223 */ /* 0x000fe40000000000 */
[----:B------:R-:W4:Y:S01]  /*0400*/  LDG.E R17, desc[UR4][R4.64+0x5c] ;  /* 0x00005c0404117981 */ /* 0x000f22000c1e1900 */
[-C--:B------:R-:W-:Y:S01]  /*0410*/  FSETP.GEU.AND P5, PT, R22, R19.reuse, PT ;  /* 0x000000131600720b */ /* 0x080fe20003fae000 */
[----:B------:R-:W-:Y:S01]  /*0420*/  FADD R0, R7, -R2 ;  /* 0x8000000207007221 */ /* 0x000fe20000000000 */
[----:B------:R-:W-:Y:S01]  /*0430*/  FADD R9, R6, -R9 ;  /* 0x8000000906097221 */ /* 0x000fe20000000000 */
[----:B------:R-:W4:Y:S01]  /*0440*/  LDG.E R2, desc[UR4][R4.64+0x6c] ;  /* 0x00006c0404027981 */ /* 0x000f22000c1e1900 */
[----:B------:R-:W-:-:S03]  /*0450*/  FSEL R22, R22, R19, !P5 ;  /* 0x0000001316167208 */ /* 0x000fc60006800000 */
[----:B------:R-:W4:Y:S01]  /*0460*/  LDG.E R19, desc[UR4][R4.64+0x68] ;  /* 0x0000680404137981 */ /* 0x000f22000c1e1900 */
[----:B------:R-:W-:Y:S01]  /*0470*/  FFMA R0, R0, R0, RZ ;  /* 0x0000000000007223 */ /* 0x000fe200000000ff */
[-C--:B------:R-:W-:Y:S01]  /*0480*/  FSETP.GEU.AND P6, PT, R24, R22.reuse, PT ;  /* 0x000000161800720b */ /* 0x080fe20003fce000 */
[----:B------:R-:W-:Y:S02]  /*0490*/  FADD R11, R8, -R11 ;  /* 0x8000000b080b7221 */ /* 0x000fe40000000000 */
[----:B------:R-:W-:Y:S02]  /*04a0*/  FFMA R0, R9, R9, R0 ;  /* 0x0000000909007223 */ /* 0x000fe40000000000 */
[----:B------:R-:W4:Y:S01]  /*04b0*/  LDG.E R9, desc[UR4][R4.64+0x70] ;  /* 0x0000700404097981 */ /* 0x000f22000c1e1900 */
[----:B------:R-:W-:Y:S01]  /*04c0*/  FSEL R22, R24, R22, !P6 ;  /* 0x0000001618167208 */ /* 0x000fe20007000000 */
[----:B------:R-:W-:Y:S02]  /*04d0*/  FFMA R24, R11, R11, R0 ;  /* 0x0000000b0b187223 */ /* 0x000fe40000000000 */
[----:B------:R-:W4:Y:S01]  /*04e0*/  LDG.E R11, desc[UR4][R4.64+0x74] ;  /* 0x00007404040b7981 */ /* 0x000f22000c1e1900 */
[----:B------:R-:W-:Y:S01]  /*04f0*/  FADD R0, R7, -R20 ;  /* 0x8000001407007221 */ /* 0x000fe20000000000 */
[----:B------:R-:W-:-:S03]  /*0500*/  FADD R27, R6, -R27 ;  /* 0x8000001b061b7221 */ /* 0x000fc60000000000 */
[----:B------:R-:W-:-:S04]  /*0510*/  FFMA R0, R0, R0, RZ ;  /* 0x0000000000007223 */ /* 0x000fc800000000ff */
[----:B------:R-:W-:Y:S01]  /*0520*/  FFMA R27, R27, R27, R0 ;  /* 0x0000001b1b1b7223 */ /* 0x000fe20000000000 */
[----:B------:R-:W-:Y:S01]  /*0530*/  FADD R0, R7, -R10 ;  /* 0x8000000a07007221 */ /* 0x000fe20000000000 */
[----:B------:R-:W-:Y:S01]  /*0540*/  FADD R29, R6, -R29 ;  /* 0x8000001d061d7221 */ /* 0x000fe20000000000 */
[----:B------:R-:W-:Y:S02]  /*0550*/  FADD R10, R8, -R13 ;  /* 0x8000000d080a7221 */ /* 0x000fe40000000000 */
[----:B------:R-:W-:Y:S01]  /*0560*/  FFMA R0, R0, R0, RZ ;  /* 0x0000000000007223 */ /* 0x000fe200000000ff */
[----:B------:R-:W-:Y:S01]  /*0570*/  FSETP.GEU.AND P0, PT, R24, R22, PT ;  /* 0x000000161800720b */ /* 0x000fe20003f0e000 */
[----:B------:R-:W-:Y:S02]  /*0580*/  FFMA R10, R10, R10, R27 ;  /* 0x0000000a0a0a7223 */ /* 0x000fe4000000001b */
[----:B------:R-:W-:Y:S01]  /*0590*/  FFMA R29, R29, R29, R0 ;  /* 0x0000001d1d1d7223 */ /* 0x000fe20000000000 */
[----:B------:R-:W-:-:S04]  /*05a0*/  FSEL R13, R24, R22, !P0 ;  /* 0x00000016180d7208 */ /* 0x000fc80004000000 */
[-C--:B------:R-:W-:Y:S02]  /*05b0*/  FSETP.GEU.AND P1, PT, R10, R13.reuse, PT ;  /* 0x0000000d0a00720b */ /* 0x080fe40003f2e000 */
[----:B------:R-:W-:Y:S01]  /*05c0*/  SEL R24, RZ, 0x1, P5 ;  /* 0x00000001ff187807 */ /* 0x000fe20002800000 */
[----:B--2---:R-:W-:Y:S01]  /*05d0*/  FADD R0, R7, -R12 ;  /* 0x8000000c07007221 */ /* 0x004fe20000000000 */
[----:B---3--:R-:W-:Y:S01]  /*05e0*/  FADD R12, R8, -R15 ;  /* 0x8000000f080c7221 */ /* 0x008fe20000000000 */
[----:B------:R-:W-:Y:S02]  /*05f0*/  FADD R15, R6, -R18 ;  /* 0x80000012060f7221 */ /* 0x000fe40000000000 */
[----:B------:R-:W-:Y:S01]  /*0600*/  FFMA R0, R0, R0, RZ ;  /* 0x0000000000007223 */ /* 0x000fe200000000ff */
[----:B------:R-:W-:Y:S02]  /*0610*/  FFMA R29, R12, R12, R29 ;  /* 0x0000000c0c1d7223 */ /* 0x000fe4000000001d */
[----:B------:R-:W2:Y:S01]  /*0620*/  LDG.E R12, desc[UR4][R4.64+0x78] ;  /* 0x00007804040c7981 */ /* 0x000ea2000c1e1900 */
[----:B------:R-:W-:Y:S01]  /*0630*/  FSEL R18, R10, R13, !P1 ;  /* 0x0000000d0a127208 */ /* 0x000fe20004800000 */
[----:B------:R-:W-:-:S02]  /*0640*/  FFMA R27, R15, R15, R0 ;  /* 0x0000000f0f1b7223 */ /* 0x000fc40000000000 */
[----:B------:R-:W3:Y:S01]  /*0650*/  LDG.E R15, desc[UR4][R4.64+0x7c] ;  /* 0x00007c04040f7981 */ /* 0x000ee2000c1e1900 */
[----:B------:R-:W-:Y:S01]  /*0660*/  FSETP.GEU.AND P2, PT, R29, R18, PT ;  /* 0x000000121d00720b */ /* 0x000fe20003f4e000 */
[----:B-----5:R-:W-:Y:S02]  /*0670*/  FADD R25, R6, -R25 ;  /* 0x8000001906197221 */ /* 0x020fe40000000000 */
[----:B------:R-:W5:Y:S01]  /*0680*/  LDG.E R10, desc[UR4][R4.64+0x84] ;  /* 0x00008404040a7981 */ /* 0x000f62000c1e1900 */
[----:B----4-:R-:W-:-:S03]  /*0690*/  FADD R0, R7, -R16 ;  /* 0x8000001007007221 */ /* 0x010fc60000000000 */
[----:B------:R-:W4:Y:S01]  /*06a0*/  LDG.E R13, desc[UR4][R4.64+0x88] ;  /* 0x00008804040d7981 */ /* 0x000f22000c1e1900 */
[----:B------:R-:W-:Y:S01]  /*06b0*/  FADD R16, R8, -R23 ;  /* 0x8000001708107221 */ /* 0x000fe20000000000 */
[----:B------:R-:W-:Y:S02]  /*06c0*/  FFMA R20, R0, R0, RZ ;  /* 0x0000000000147223 */ /* 0x000fe400000000ff */
[----:B------:R-:W4:Y:S01]  /*06d0*/  LDG.E R23, desc[UR4][R4.64+0x80] ;  /* 0x0000800404177981 */ /* 0x000f22000c1e1900 */
[----:B------:R-:W-:Y:S01]  /*06e0*/  FSEL R18, R29, R18, !P2 ;  /* 0x000000121d127208 */ /* 0x000fe20005000000 */
[----:B------:R-:W-:Y:S01]  /*06f0*/  FFMA R27, R16, R16, R27 ;  /* 0x00000010101b7223 */ /* 0x000fe2000000001b */
[----:B------:R-:W-:Y:S01]  /*0700*/  FFMA R20, R25, R25, R20 ;  /* 0x0000001919147223 */ /* 0x000fe20000000014 */
[----:B------:R-:W-:Y:S01]  /*0710*/  FADD R17, R8, -R17 ;  /* 0x8000001108117221 */ /* 0x000fe20000000000 */
[----:B------:R-:W-:Y:S02]  /*0720*/  FADD R0, R7, -R14 ;  /* 0x8000000e07007221 */ /* 0x000fe40000000000 */
[----:B------:R-:W-:Y:S01]  /*0730*/  FSETP.GEU.AND P3, PT, R27, R18, PT ;  /* 0x000000121b00720b */ /* 0x000fe20003f6e000 */
[----:B------:R-:W4:Y:S01]  /*0740*/  LDG.E R14, desc[UR4][R4.64+0x90] ;  /* 0x00009004040e7981 */ /* 0x000f22000c1e1900 */
[----:B------:R-:W-:Y:S01]  /*0750*/  FFMA R29, R17, R17, R20 ;  /* 0x00000011111d7223 */ /* 0x000fe20000000014 */
[----:B------:R-:W-:-:S02]  /*0760*/  FADD R21, R6, -R21 ;  /* 0x8000001506157221 */ /* 0x000fc40000000000 */
[----:B------:R-:W4:Y:S01]  /*0770*/  LDG.E R17, desc[UR4][R4.64+0x8c] ;  /* 0x00008c0404117981 */ /* 0x000f22000c1e1900 */
[----:B------:R-:W-:Y:S01]  /*0780*/  FFMA R0, R0, R0, RZ ;  /* 0x0000000000007223 */ /* 0x000fe200000000ff */
[----:B------:R-:W-:Y:S02]  /*0790*/  FSEL R22, R27, R18, !P3 ;  /* 0x000000121b167208 */ /* 0x000fe40005800000 */
[----:B------:R-:W4:Y:S01]  /*07a0*/  LDG.E R18, desc[UR4][R4.64+0xa8] ;  /* 0x0000a80404127981 */ /* 0x000f22000c1e1900 */
[----:B------:R-:W-:Y:S01]  /*07b0*/  FFMA R0, R21, R21, R0 ;  /* 0x0000001515007223 */ /* 0x000fe20000000000 */
[----:B------:R-:W-:Y:S02]  /*07c0*/  FADD R19, R8, -R19 ;  /* 0x8000001308137221 */ /* 0x000fe40000000000 */
[----:B------:R-:W4:Y:S01]  /*07d0*/  LDG.E R25, desc[UR4][R4.64+0x94] ;  /* 0x0000940404197981 */ /* 0x000f22000c1e1900 */
[----:B------:R-:W-:Y:S01]  /*07e0*/  FSETP.GEU.AND P4, PT, R29, R22, PT ;  /* 0x000000161d00720b */ /* 0x000fe20003f8e000 */
[----:B------:R-:W-:-:S02]  /*07f0*/  FFMA R26, R19, R19, R0 ;  /* 0x00000013131a7223 */ /* 0x000fc40000000000 */
[----:B------:R-:W4:Y:S01]  /*0800*/  LDG.E R16, desc[UR4][R4.64+0x9c] ;  /* 0x00009c0404107981 */ /* 0x000f22000c1e1900 */
[----:B------:R-:W-:-:S03]  /*0810*/  FADD R0, R7, -R2 ;  /* 0x8000000207007221 */ /* 0x000fc60000000000 */
[----:B------:R-:W4:Y:S01]  /*0820*/  LDG.E R27, desc[UR4][R4.64+0x98] ;  /* 0x00009804041b7981 */ /* 0x000f22000c1e1900 */
[----:B------:R-:W-:-:S03]  /*0830*/  FADD R2, R6, -R9 ;  /* 0x8000000906027221 */ /* 0x000fc60000000000 */
[----:B------:R-:W4:Y:S01]  /*0840*/  LDG.E R21, desc[UR4][R4.64+0xa0] ;  /* 0x0000a00404157981 */ /* 0x000f22000c1e1900 */
[----:B------:R-:W-:Y:S01]  /*0850*/  FFMA R0, R0, R0, RZ ;  /* 0x0000000000007223 */ /* 0x000fe200000000ff */
[----:B------:R-:W-:Y:S02]  /*0860*/  FSEL R9, R29, R22, !P4 ;  /* 0x000000161d097208 */ /* 0x000fe40006000000 */
[----:B------:R-:W4:Y:S01]  /*0870*/  LDG.E R29, desc[UR4][R4.64+0xa4] ;  /* 0x0000a404041d7981 */ /* 0x000f22000c1e1900 */
[----:B------:R-:W-:Y:S01]  /*0880*/  FADD R11, R8, -R11 ;  /* 0x8000000b080b7221 */ /* 0x000fe20000000000 */
[----:B------:R-:W-:Y:S02]  /*0890*/  FFMA R0, R2, R2, R0 ;  /* 0x0000000202007223 */ /* 0x000fe40000000000 */
[----:B------:R-:W4:Y:S01]  /*08a0*/  LDG.E R19, desc[UR4][R4.64+0xac] ;  /* 0x0000ac0404137981 */ /* 0x000f22000c1e1900 */
[----:B------:R-:W-:Y:S01]  /*08b0*/  FSETP.GEU.AND P5, PT, R26, R9, PT ;  /* 0x000000091a00720b */ /* 0x000fe20003fae000 */
[----:B------:R-:W-:-:S02]  /*08c0*/  FFMA R28, R11, R11, R0 ;  /* 0x0000000b0b1c7223 */ /* 0x000fc40000000000 */
[----:B------:R-:W4:Y:S01]  /*08d0*/  LDG.E R20, desc[UR4][R4.64+0xb4] ;  /* 0x0000b40404147981 */ /* 0x000f22000c1e1900 */
[----:B------:R-:W-:-:S03]  /*08e0*/  FSEL R26, R26, R9, !P5 ;  /* 0x000000091a1a7208 */ /* 0x000fc60006800000 */
[----:B------:R-:W4:Y:S04]  /*08f0*/  LDG.E R11, desc[UR4][R4.64+0xb0] ;  /* 0x0000b004040b7981 */ /* 0x000f28000c1e1900 */
[----:B------:R-:W4:Y:S04]  /*0900*/  LDG.E R9, desc[UR4][R4.64+0xb8] ;  /* 0x0000b80404097981 */ /* 0x000f28000c1e1900 */
[----:B------:R0:W4:Y:S01]  /*0910*/  LDG.E R22, desc[UR4][R4.64+0xbc] ;  /* 0x0000bc0404167981 */ /* 0x000122000c1e1900 */
[----:B------:R-:W-:Y:S02]  /*0920*/  SEL R24, R24, 0x2, P6 ;  /* 0x0000000218187807 */ /* 0x000fe40003000000 */
[----:B------:R-:W-:-:S02]  /*0930*/  FSETP.GEU.AND P6, PT, R28, R26, PT ;  /* 0x0000001a1c00720b */ /* 0x000fc40003fce000 */
[----:B------:R-:W-:Y:S02]  /*0940*/  SEL R24, R24, 0x3, P0 ;  /* 0x0000000318187807 */ /* 0x000fe40000000000 */
[----:B------:R-:W-:Y:S02]  /*0950*/  FSEL R26, R28, R26, !P6 ;  /* 0x0000001a1c1a7208 */ /* 0x000fe40007000000 */
[----:B------:R-:W-:-:S04]  /*0960*/  SEL R24, R24, 0x4, P1 ;  /* 0x0000000418187807 */ /* 0x000fc80000800000 */
[----:B------:R-:W-:-:S04]  /*0970*/  SEL R24, R24, 0x5, P2 ;  /* 0x0000000518187807 */ /* 0x000fc80001000000 */
[----:B------:R-:W-:-:S04]  /*0980*/  SEL R24, R24, 0x6, P3 ;  /* 0x0000000618187807 */ /* 0x000fc80001800000 */
[----:B------:R-:W-:-:S04]  /*0990*/  SEL R24, R24, 0x7, P4 ;  /* 0x0000000718187807 */ /* 0x000fc80002000000 */
[----:B------:R-:W-:-:S04]  /*09a0*/  SEL R24, R24, 0x8, P5 ;  /* 0x0000000818187807 */ /* 0x000fc80002800000 */
[----:B------:R-:W-:Y:S01]  /*09b0*/  SEL R24, R24, 0x9, P6 ;  /* 0x0000000918187807 */ /* 0x000fe20003000000 */
[----:B--2---:R-:W-:Y:S01]  /*09c0*/  FADD R0, R7, -R12 ;  /* 0x8000000c07007221 */ /* 0x004fe20000000000 */
[----:B---3--:R-:W-:-:S03]  /*09d0*/  FADD R15, R6, -R15 ;  /* 0x8000000f060f7221 */ /* 0x008fc60000000000 */
[----:B------:R-:W-:Y:S01]  /*09e0*/  FFMA R0, R0, R0, RZ ;  /* 0x0000000000007223 */ /* 0x000fe200000000ff */
[----:B-----5:R-:W-:-:S03]  /*09f0*/  FADD R2, R7, -R10 ;  /* 0x8000000a07027221 */ /* 0x020fc60000000000 */
[----:B------:R-:W-:Y:S01]  /*0a00*/  FFMA R15, R15, R15, R0 ;  /* 0x0000000f0f0f7223 */ /* 0x000fe20000000000 */
[----:B----4-:R-:W-:Y:S01]  /*0a10*/  FADD R13, R6, -R13 ;  /* 0x8000000d060d7221 */ /* 0x010fe20000000000 */
[----:B------:R-:W-:Y:S01]  /*0a20*/  FADD R10, R8, -R23 ;  /* 0x80000017080a7221 */ /* 0x000fe20000000000 */
[----:B------:R-:W-:-:S03]  /*0a30*/  FFMA R2, R2, R2, RZ ;  /* 0x0000000202027223 */ /* 0x000fc600000000ff */
[----:B------:R-:W-:Y:S01]  /*0a40*/  FFMA R15, R10, R10, R15 ;  /* 0x0000000a0a0f7223 */ /* 0x000fe2000000000f */
[----:B0-----:R-:W-:Y:S01]  /*0a50*/  FFMA R4, R13, R13, R2 ;  /* 0x0000000d0d047223 */ /* 0x001fe20000000002 */
[----:B------:R-:W-:-:S03]  /*0a60*/  FADD R0, R7, -R14 ;  /* 0x8000000e07007221 */ /* 0x000fc60000000000 */
[C---:B------:R-:W-:Y:S01]  /*0a70*/  FSETP.GEU.AND P0, PT, R15.reuse, R26, PT ;  /* 0x0000001a0f00720b */ /* 0x040fe20003f0e000 */
[----:B------:R-:W-:Y:S01]  /*0a80*/  FADD R17, R8, -R17 ;  /* 0x8000001108117221 */ /* 0x000fe20000000000 */
[----:B------:R-:W-:Y:S02]  /*0a90*/  FFMA R5, R0, R0, RZ ;  /* 0x0000000000057223 */ /* 0x000fe400000000ff */
[----:B------:R-:W-:Y:S01]  /*0aa0*/  FSEL R15, R15, R26, !P0 ;  /* 0x0000001a0f0f7208 */ /* 0x000fe20004000000 */
[----:B------:R-:W-:Y:S01]  /*0ab0*/  FADD R0, R7, -R18 ;  /* 0x8000001207007221 */ /* 0x000fe20000000000 */
[----:B------:R-:W-:Y:S01]  /*0ac0*/  FFMA R4, R17, R17, R4 ;  /* 0x0000001111047223 */ /* 0x000fe20000000004 */
[----:B------:R-:W-:Y:S02]  /*0ad0*/  FADD R12, R6, -R25 ;  /* 0x80000019060c7221 */ /* 0x000fe40000000000 */
[----:B------:R-:W-:Y:S02]  /*0ae0*/  FFMA R10, R0, R0, RZ ;  /* 0x00000000000a7223 */ /* 0x000fe400000000ff */
[----:B------:R-:W-:Y:S01]  /*0af0*/  FSETP.GEU.AND P1, PT, R4, R15, PT ;  /* 0x0000000f0400720b */ /* 0x000fe20003f2e000 */
[----:B------:R-:W-:Y:S01]  /*0b00*/  FADD R2, R7, -R16 ;  /* 0x8000001007027221 */ /* 0x000fe20000000000 */
[----:B------:R-:W-:Y:S01]  /*0b10*/  FFMA R5, R12, R12, R5 ;  /* 0x0000000c0c057223 */ /* 0x000fe20000000005 */
[----:B------:R-:W-:-:S02]  /*0b20*/  FADD R0, R8, -R27 ;  /* 0x8000001b08007221 */ /* 0x000fc40000000000 */
[----:B------:R-:W-:Y:S01]  /*0b30*/  FFMA R2, R2, R2, RZ ;  /* 0x0000000202027223 */ /* 0x000fe200000000ff */
[----:B------:R-:W-:Y:S01]  /*0b40*/  FSEL R15, R4, R15, !P1 ;  /* 0x0000000f040f7208 */ /* 0x000fe20004800000 */
[----:B------:R-:W-:Y:S01]  /*0b50*/  FADD R21, R6, -R21 ;  /* 0x8000001506157221 */ /* 0x000fe20000000000 */
[----:B------:R-:W-:Y:S02]  /*0b60*/  FFMA R12, R0, R0, R5 ;  /* 0x00000000000c7223 */ /* 0x000fe40000000005 */
[----:B------:R-:W0:Y:S01]  /*0b70*/  LDC.64 R4, c[0x0][0x390] ;  /* 0x0000e400ff047b82 */ /* 0x000e220000000a00 */
[----:B------:R-:W-:Y:S01]  /*0b80*/  FFMA R2, R21, R21, R2 ;  /* 0x0000001515027223 */ /* 0x000fe20000000002 */
[----:B------:R-:W-:Y:S01]  /*0b90*/  FADD R29, R8, -R29 ;  /* 0x8000001d081d7221 */ /* 0x000fe20000000000 */
[----:B------:R-:W-:Y:S01]  /*0ba0*/  FSETP.GEU.AND P2, PT, R12, R15, PT ;  /* 0x0000000f0c00720b */ /* 0x000fe20003f4e000 */
[----:B------:R-:W-:Y:S02]  /*0bb0*/  FADD R19, R6, -R19 ;  /* 0x8000001306137221 */ /* 0x000fe40000000000 */
[----:B------:R-:W-:Y:S01]  /*0bc0*/  FFMA R29, R29, R29, R2 ;  /* 0x0000001d1d1d7223 */ /* 0x000fe20000000002 */
[----:B------:R-:W-:Y:S01]  /*0bd0*/  FSEL R12, R12, R15, !P2 ;  /* 0x0000000f0c0c7208 */ /* 0x000fe20005000000 */
[----:B------:R-:W-:Y:S01]  /*0be0*/  FFMA R10, R19, R19, R10 ;  /* 0x00000013130a7223 */ /* 0x000fe2000000000a */
[----:B------:R-:W-:Y:S01]  /*0bf0*/  FADD R0, R7, -R20 ;  /* 0x8000001407007221 */ /* 0x000fe20000000000 */
[----:B------:R-:W-:Y:S01]  /*0c00*/  SEL R24, R24, 0xa, P0 ;  /* 0x0000000a18187807 */ /* 0x000fe20000000000 */
[----:B------:R-:W-:Y:S01]  /*0c10*/  FADD R11, R8, -R11 ;  /* 0x8000000b080b7221 */ /* 0x000fe20000000000 */
[----:B------:R-:W-:Y:S01]  /*0c20*/  FSETP.GEU.AND P0, PT, R29, R12, PT ;  /* 0x0000000c1d00720b */ /* 0x000fe20003f0e000 */
[----:B------:R-:W-:Y:S01]  /*0c30*/  FFMA R0, R0, R0, RZ ;  /* 0x0000000000007223 */ /* 0x000fe200000000ff */
[----:B------:R-:W-:Y:S01]  /*0c40*/  SEL R24, R24, 0xb, P1 ;  /* 0x0000000b18187807 */ /* 0x000fe20000800000 */
[----:B------:R-:W-:Y:S01]  /*0c50*/  FADD R9, R6, -R9 ;  /* 0x8000000906097221 */ /* 0x000fe20000000000 */
[----:B------:R-:W-:Y:S01]  /*0c60*/  FFMA R11, R11, R11, R10 ;  /* 0x0000000b0b0b7223 */ /* 0x000fe2000000000a */
[----:B------:R-:W-:-:S02]  /*0c70*/  FSEL R12, R29, R12, !P0 ;  /* 0x0000000c1d0c7208 */ /* 0x000fc40004000000 */
[----:B------:R-:W-:Y:S01]  /*0c80*/  FFMA R0, R9, R9, R0 ;  /* 0x0000000909007223 */ /* 0x000fe20000000000 */
[----:B------:R-:W-:Y:S01]  /*0c90*/  FADD R7, R8, -R22 ;  /* 0x8000001608077221 */ /* 0x000fe20000000000 */
[----:B------:R-:W-:Y:S02]  /*0ca0*/  SEL R24, R24, 0xc, P2 ;  /* 0x0000000c18187807 */ /* 0x000fe40001000000 */
[-C--:B------:R-:W-:Y:S01]  /*0cb0*/  FSETP.GEU.AND P1, PT, R11, R12.reuse, PT ;  /* 0x0000000c0b00720b */ /* 0x080fe20003f2e000 */
[----:B------:R-:W-:Y:S01]  /*0cc0*/  FFMA R0, R7, R7, R0 ;  /* 0x0000000707007223 */ /* 0x000fe20000000000 */
[----:B------:R-:W-:Y:S02]  /*0cd0*/  SEL R24, R24, 0xd, P0 ;  /* 0x0000000d18187807 */ /* 0x000fe40000000000 */
[----:B------:R-:W-:Y:S02]  /*0ce0*/  FSEL R11, R11, R12, !P1 ;  /* 0x0000000c0b0b7208 */ /* 0x000fe40004800000 */
[----:B------:R-:W-:-:S02]  /*0cf0*/  SEL R24, R24, 0xe, P1 ;  /* 0x0000000e18187807 */ /* 0x000fc40000800000 */
[----:B------:R-:W-:Y:S01]  /*0d00*/  FSETP.GEU.AND P0, PT, R0, R11, PT ;  /* 0x0000000b0000720b */ /* 0x000fe20003f0e000 */
[----:B0-----:R-:W-:-:S03]  /*0d10*/  IMAD.WIDE R4, R3, 0x4, R4 ;  /* 0x0000000403047825 */ /* 0x001fc600078e0204 */
[----:B------:R-:W-:-:S05]  /*0d20*/  SEL R3, R24, 0xf, P0 ;  /* 0x0000000f18037807 */ /* 0x000fca0000000000 */
[----:B------:R-:W-:Y:S01]  /*0d30*/  STG.E desc[UR4][R4.64], R3 ;  /* 0x0000000304007986 */ /* 0x000fe2000c101904 */
[----:B------:R-:W-:Y:S05]  /*0d40*/  EXIT ;  /* 0x000000000000794d */ /* 0x000fea0003800000 */
.L_x_2:
        /* <DEDUP_REMOVED lines=11> */
.L_x_5:


//--------------------- .nv.shared.reserved.0     --------------------------
	.section	.nv.shared.reserved.0,"aw",@nobits
	.weak		__nv_reservedSMEM_offset_0_alias
	.size		__nv_reservedSMEM_offset_0_alias, 0, 64
	.other		__nv_reservedSMEM_offset_0_alias,@"STO_CUDA_RESERVED_SHARED STV_DEFAULT"
__nv_reservedSMEM_offset_0_alias:
	.zero		0
	.zero		64


//--------------------- .nv.constant0._Z15quantize_pixelsPhPfPii --------------------------
	.section	.nv.constant0._Z15quantize_pixelsPhPfPii,"a",@progbits
	.sectionflags	@""
	.align	4
.nv.constant0._Z15quantize_pixelsPhPfPii:
	.zero		924


//--------------------- .nv.constant0._Z16update_centroidsPKhPfPiiS2_S1_ --------------------------
	.section	.nv.constant0._Z16update_centroidsPKhPfPiiS2_S1_,"a",@progbits
	.sectionflags	@""
	.align	4
.nv.constant0._Z16update_centroidsPKhPfPiiS2_S1_:
	.zero		944


//--------------------- .nv.constant0._Z15assign_clustersPKhPfPii --------------------------
	.section	.nv.constant0._Z15assign_clustersPKhPfPii,"a",@progbits
	.sectionflags	@""
	.align	4
.nv.constant0._Z15assign_clustersPKhPfPii:
	.zero		924


//--------------------- SYMBOLS --------------------------

	.type		.nv.reservedSmem.offset0,@object
	.size		.nv.reservedSmem.offset0,0x4
